	.headerflags	@"EF_CUDA_TEXMODE_UNIFIED EF_CUDA_64BIT_ADDRESS EF_CUDA_ACCELERATORS EF_CUDA_SM90 EF_CUDA_VIRTUAL_SM(EF_CUDA_SM90)"
	.elftype	@"ET_EXEC"


//--------------------- .nv.info                  --------------------------
	.section	.nv.info,"",@"SHT_CUDA_INFO"
	.align	4


	//----- nvinfo : EIATTR_REGCOUNT
	.align		4
        /*0000*/ 	.byte	0x04, 0x2f
        /*0002*/ 	.short	(.L_3 - .L_2)
	.align		4
.L_2:
        /*0004*/ 	.word	index@(triton_poi_fused__native_batch_norm_legit_no_training_convolution_0)
        /*0008*/ 	.word	0x00000013


	//----- nvinfo : EIATTR_MIN_STACK_SIZE
	.align		4
.L_3:
        /*000c*/ 	.byte	0x04, 0x12
        /*000e*/ 	.short	(.L_5 - .L_4)
	.align		4
.L_4:
        /*0010*/ 	.word	index@(triton_poi_fused__native_batch_norm_legit_no_training_convolution_0)
        /*0014*/ 	.word	0x00000000


	//----- nvinfo : EIATTR_FRAME_SIZE
	.align		4
.L_5:
        /*0018*/ 	.byte	0x04, 0x11
        /*001a*/ 	.short	(.L_7 - .L_6)
	.align		4
.L_6:
        /*001c*/ 	.word	index@(triton_poi_fused__native_batch_norm_legit_no_training_convolution_0)
        /*0020*/ 	.word	0x00000000


	//----- nvinfo : EIATTR_MIN_STACK_SIZE
	.align		4
.L_7:
        /*0024*/ 	.byte	0x04, 0x12
        /*0026*/ 	.short	(.L_9 - .L_8)
	.align		4
.L_8:
        /*0028*/ 	.word	index@(triton_poi_fused__native_batch_norm_legit_no_training_convolution_0)
        /*002c*/ 	.word	0x00000000
.L_9:


//--------------------- .nv.info.triton_poi_fused__native_batch_norm_legit_no_training_convolution_0 --------------------------
	.section	.nv.info.triton_poi_fused__native_batch_norm_legit_no_training_convolution_0,"",@"SHT_CUDA_INFO"
	.sectionflags	@""
	.align	4


	//----- nvinfo : EIATTR_CUDA_API_VERSION
	.align		4
        /*0000*/ 	.byte	0x04, 0x37
        /*0002*/ 	.short	(.L_11 - .L_10)
.L_10:
        /*0004*/ 	.word	0x0000007c


	//----- nvinfo : EIATTR_KPARAM_INFO
	.align		4
.L_11:
        /*0008*/ 	.byte	0x04, 0x17
        /*000a*/ 	.short	(.L_13 - .L_12)
.L_12:
        /*000c*/ 	.word	0x00000000
        /*0010*/ 	.short	0x0007
        /*0012*/ 	.short	0x0038
        /*0014*/ 	.byte	0x00, 0xf0, 0x11, 0x00


	//----- nvinfo : EIATTR_KPARAM_INFO
	.align		4
.L_13:
        /*0018*/ 	.byte	0x04, 0x17
        /*001a*/ 	.short	(.L_15 - .L_14)
.L_14:
        /*001c*/ 	.word	0x00000000
        /*0020*/ 	.short	0x0006
        /*0022*/ 	.short	0x0030
        /*0024*/ 	.byte	0x00, 0xf4, 0x21, 0x00


	//----- nvinfo : EIATTR_KPARAM_INFO
	.align		4
.L_15:
        /*0028*/ 	.byte	0x04, 0x17
        /*002a*/ 	.short	(.L_17 - .L_16)
.L_16:
        /*002c*/ 	.word	0x00000000
        /*0030*/ 	.short	0x0005
        /*0032*/ 	.short	0x0028
        /*0034*/ 	.byte	0x00, 0xf4, 0x21, 0x00


	//----- nvinfo : EIATTR_KPARAM_INFO
	.align		4
.L_17:
        /*0038*/ 	.byte	0x04, 0x17
        /*003a*/ 	.short	(.L_19 - .L_18)
.L_18:
        /*003c*/ 	.word	0x00000000
        /*0040*/ 	.short	0x0004
        /*0042*/ 	.short	0x0020
        /*0044*/ 	.byte	0x00, 0xf4, 0x21, 0x00


	//----- nvinfo : EIATTR_KPARAM_INFO
	.align		4
.L_19:
        /*0048*/ 	.byte	0x04, 0x17
        /*004a*/ 	.short	(.L_21 - .L_20)
.L_20:
        /*004c*/ 	.word	0x00000000
        /*0050*/ 	.short	0x0003
        /*0052*/ 	.short	0x0018
        /*0054*/ 	.byte	0x00, 0xf4, 0x21, 0x00


	//----- nvinfo : EIATTR_KPARAM_INFO
	.align		4
.L_21:
        /*0058*/ 	.byte	0x04, 0x17
        /*005a*/ 	.short	(.L_23 - .L_22)
.L_22:
        /*005c*/ 	.word	0x00000000
        /*0060*/ 	.short	0x0002
        /*0062*/ 	.short	0x0010
        /*0064*/ 	.byte	0x00, 0xf4, 0x21, 0x00


	//----- nvinfo : EIATTR_KPARAM_INFO
	.align		4
.L_23:
        /*0068*/ 	.byte	0x04, 0x17
        /*006a*/ 	.short	(.L_25 - .L_24)
.L_24:
        /*006c*/ 	.word	0x00000000
        /*0070*/ 	.short	0x0001
        /*0072*/ 	.short	0x0008
        /*0074*/ 	.byte	0x00, 0xf4, 0x21, 0x00


	//----- nvinfo : EIATTR_KPARAM_INFO
	.align		4
.L_25:
        /*0078*/ 	.byte	0x04, 0x17
        /*007a*/ 	.short	(.L_27 - .L_26)
.L_26:
        /*007c*/ 	.word	0x00000000
        /*0080*/ 	.short	0x0000
        /*0082*/ 	.short	0x0000
        /*0084*/ 	.byte	0x00, 0xf4, 0x21, 0x00


	//----- nvinfo : EIATTR_SPARSE_MMA_MASK
	.align		4
.L_27:
        /*0088*/ 	.byte	0x03, 0x50
        /*008a*/ 	.short	0x0000


	//----- nvinfo : EIATTR_MAXREG_COUNT
	.align		4
        /*008c*/ 	.byte	0x03, 0x1b
        /*008e*/ 	.short	0x00ff


	//----- nvinfo : EIATTR_EXIT_INSTR_OFFSETS
	.align		4
        /*0090*/ 	.byte	0x04, 0x1c
        /*0092*/ 	.short	(.L_29 - .L_28)


	//   ....[0]....
.L_28:
        /*0094*/ 	.word	0x00000330


	//----- nvinfo : EIATTR_REQNTID
	.align		4
.L_29:
        /*0098*/ 	.byte	0x04, 0x10
        /*009a*/ 	.short	(.L_31 - .L_30)
.L_30:
        /*009c*/ 	.word	0x00000080
        /*00a0*/ 	.word	0x00000001
        /*00a4*/ 	.word	0x00000001


	//----- nvinfo : EIATTR_CBANK_PARAM_SIZE
	.align		4
.L_31:
        /*00a8*/ 	.byte	0x03, 0x19
        /*00aa*/ 	.short	0x003c


	//----- nvinfo : EIATTR_PARAM_CBANK
	.align		4
        /*00ac*/ 	.byte	0x04, 0x0a
        /*00ae*/ 	.short	(.L_33 - .L_32)
	.align		4
.L_32:
        /*00b0*/ 	.word	index@(.nv.constant0.triton_poi_fused__native_batch_norm_legit_no_training_convolution_0)
        /*00b4*/ 	.short	0x0210
        /*00b6*/ 	.short	0x003c


	//----- nvinfo : EIATTR_SW_WAR
	.align		4
.L_33:
        /*00b8*/ 	.byte	0x04, 0x36
        /*00ba*/ 	.short	(.L_35 - .L_34)
.L_34:
        /*00bc*/ 	.word	0x00000008
.L_35:


//--------------------- .nv.callgraph             --------------------------
	.section	.nv.callgraph,"",@"SHT_CUDA_CALLGRAPH"
	.align	4
	.sectionentsize	8
	.align		4
        /*0000*/ 	.word	0x00000000
	.align		4
        /*0004*/ 	.word	0xffffffff
	.align		4
        /*0008*/ 	.word	0x00000000
	.align		4
        /*000c*/ 	.word	0xfffffffe
	.align		4
        /*0010*/ 	.word	0x00000000
	.align		4
        /*0014*/ 	.word	0xfffffffd
	.align		4
        /*0018*/ 	.word	0x00000000
	.align		4
        /*001c*/ 	.word	0xfffffffc


//--------------------- .nv.constant4             --------------------------
	.section	.nv.constant4,"a",@progbits
	.align	8
	.align		8
.nv.constant4:
        /*0000*/ 	.dword	_$_str
	.align		8
        /*0008*/ 	.dword	_$_str_$_2


//--------------------- .text.triton_poi_fused__native_batch_norm_legit_no_training_convolution_0 --------------------------
	.section	.text.triton_poi_fused__native_batch_norm_legit_no_training_convolution_0,"ax",@progbits
	.align	128
        .global         triton_poi_fused__native_batch_norm_legit_no_training_convolution_0
        .type           triton_poi_fused__native_batch_norm_legit_no_training_convolution_0,@function
        .size           triton_poi_fused__native_batch_norm_legit_no_training_convolution_0,(.L_x_1 - triton_poi_fused__native_batch_norm_legit_no_training_convolution_0)
        .other          triton_poi_fused__native_batch_norm_legit_no_training_convolution_0,@"STO_CUDA_ENTRY STV_DEFAULT"
triton_poi_fused__native_batch_norm_legit_no_training_convolution_0:
.text.triton_poi_fused__native_batch_norm_legit_no_training_convolution_0:
[----:B------:R-:W-:Y:S01]  /*0000*/  LDC R1, c[0x0][0x28] ;  /* 0x00000a00ff017b82 */ /* 0x000fe20000000800 */
[----:B------:R-:W1:Y:S07]  /*0010*/  S2R R0, SR_TID.X ;  /* 0x0000000000007919 */ /* 0x000e6e0000002100 */
[----:B------:R-:W2:Y:S01]  /*0020*/  LDC.64 R10, c[0x0][0x228] ;  /* 0x00008a00ff0a7b82 */ /* 0x000ea20000000a00 */
[----:B------:R-:W-:Y:S01]  /*0030*/  ULDC.64 UR4, c[0x0][0x208] ;  /* 0x0000820000047ab9 */ /* 0x000fe20000000a00 */
[----:B------:R-:W3:Y:S06]  /*0040*/  S2R R3, SR_CTAID.X ;  /* 0x0000000000037919 */ /* 0x000eec0000002500 */
[----:B------:R-:W4:Y:S08]  /*0050*/  LDC.64 R6, c[0x0][0x218] ;  /* 0x00008600ff067b82 */ /* 0x000f300000000a00 */
[----:B------:R-:W5:Y:S08]  /*0060*/  LDC.64 R8, c[0x0][0x220] ;  /* 0x00008800ff087b82 */ /* 0x000f700000000a00 */
[----:B------:R-:W4:Y:S01]  /*0070*/  LDC.64 R12, c[0x0][0x230] ;  /* 0x00008c00ff0c7b82 */ /* 0x000f220000000a00 */
[----:B-1----:R-:W-:-:S02]  /*0080*/  LOP3.LUT R0, R0, 0x7f, RZ, 0xc0, !PT ;  /* 0x0000007f00007812 */ /* 0x002fc400078ec0ff */
[----:B---3--:R-:W-:Y:S02]  /*0090*/  SHF.R.S32.HI R2, RZ, 0x18, R3 ;  /* 0x00000018ff027819 */ /* 0x008fe40000011403 */
[----:B------:R-:W-:Y:S02]  /*00a0*/  LEA R0, R3, R0, 0x7 ;  /* 0x0000000003007211 */ /* 0x000fe400078e38ff */
[----:B------:R-:W-:-:S04]  /*00b0*/  SGXT R3, R2, 0x1 ;  /* 0x000000010203781a */ /* 0x000fc80000000200 */
[----:B------:R-:W-:-:S04]  /*00c0*/  LEA.HI R3, R3, R0, RZ, 0x8 ;  /* 0x0000000003037211 */ /* 0x000fc800078f40ff */
[----:B------:R-:W-:-:S05]  /*00d0*/  SHF.R.S32.HI R3, RZ, 0x8, R3 ;  /* 0x00000008ff037819 */ /* 0x000fca0000011403 */
[----:B------:R-:W-:-:S05]  /*00e0*/  IMAD.HI R2, R3, 0x2aaaaaab, RZ ;  /* 0x2aaaaaab03027827 */ /* 0x000fca00078e02ff */
[----:B------:R-:W-:-:S04]  /*00f0*/  SHF.R.U32.HI R5, RZ, 0x1f, R2 ;  /* 0x0000001fff057819 */ /* 0x000fc80000011602 */
[----:B------:R-:W-:Y:S02]  /*0100*/  LEA.HI R2, R2, R5, RZ, 0x1e ;  /* 0x0000000502027211 */ /* 0x000fe400078ff0ff */
[----:B------:R-:W1:Y:S03]  /*0110*/  LDC.64 R4, c[0x0][0x238] ;  /* 0x00008e00ff047b82 */ /* 0x000e660000000a00 */
[----:B------:R-:W-:-:S04]  /*0120*/  IMAD R15, R2, -0x18, R3 ;  /* 0xffffffe8020f7824 */ /* 0x000fc800078e0203 */
[C---:B--2---:R-:W-:Y:S01]  /*0130*/  IMAD.WIDE R10, R15.reuse, 0x4, R10 ;  /* 0x000000040f0a7825 */ /* 0x044fe200078e020a */
[----:B------:R-:W2:Y:S04]  /*0140*/  LDC.64 R2, c[0x0][0x210] ;  /* 0x00008400ff027b82 */ /* 0x000ea80000000a00 */
[----:B------:R3:W2:Y:S01]  /*0150*/  LDG.E.EL R16, desc[UR4][R10.64] ;  /* 0x000000040a107981 */ /* 0x0006a2000c2e1900 */
[----:B----4-:R-:W-:-:S04]  /*0160*/  IMAD.WIDE R6, R15, 0x4, R6 ;  /* 0x000000040f067825 */ /* 0x010fc800078e0206 */
[C---:B-----5:R-:W-:Y:S02]  /*0170*/  IMAD.WIDE R8, R15.reuse, 0x4, R8 ;  /* 0x000000040f087825 */ /* 0x060fe400078e0208 */
[----:B------:R4:W5:Y:S02]  /*0180*/  LDG.E.EL R7, desc[UR4][R6.64] ;  /* 0x0000000406077981 */ /* 0x000964000c2e1900 */
[C---:B0--3--:R-:W-:Y:S02]  /*0190*/  IMAD.WIDE R10, R15.reuse, 0x4, R12 ;  /* 0x000000040f0a7825 */ /* 0x049fe400078e020c */
[----:B------:R-:W3:Y:S02]  /*01a0*/  LDG.E.EL R8, desc[UR4][R8.64] ;  /* 0x0000000408087981 */ /* 0x000ee4000c2e1900 */
[C---:B--2---:R-:W-:Y:S02]  /*01b0*/  IMAD.WIDE R2, R0.reuse, 0x4, R2 ;  /* 0x0000000400027825 */ /* 0x044fe400078e0202 */
[----:B------:R-:W2:Y:S04]  /*01c0*/  LDG.E.EL R10, desc[UR4][R10.64] ;  /* 0x000000040a0a7981 */ /* 0x000ea8000c2e1900 */
[----:B------:R-:W5:Y:S01]  /*01d0*/  LDG.E R14, desc[UR4][R2.64] ;  /* 0x00000004020e7981 */ /* 0x000f62000c1e1900 */
[----:B-1----:R-:W-:Y:S01]  /*01e0*/  IMAD.WIDE R12, R15, 0x4, R4 ;  /* 0x000000040f0c7825 */ /* 0x002fe200078e0204 */
[----:B----4-:R-:W-:Y:S01]  /*01f0*/  HFMA2.MMA R6, -RZ, RZ, 1.625, 0 ;  /* 0x3e800000ff067435 */ /* 0x010fe200000001ff */
[----:B------:R-:W0:Y:S04]  /*0200*/  LDC.64 R4, c[0x0][0x240] ;  /* 0x00009000ff047b82 */ /* 0x000e280000000a00 */
[----:B------:R-:W2:Y:S01]  /*0210*/  LDG.E.EL R13, desc[UR4][R12.64] ;  /* 0x000000040c0d7981 */ /* 0x000ea2000c2e1900 */
[----:B0-----:R-:W-:-:S04]  /*0220*/  IMAD.WIDE R4, R0, 0x4, R4 ;  /* 0x0000000400047825 */ /* 0x001fc800078e0204 */
[----:B------:R-:W-:-:S04]  /*0230*/  FADD R16, R16, 9.9999997473787516356e-06 ;  /* 0x3727c5ac10107421 */ /* 0x000fc80000000000 */
[----:B------:R-:W0:Y:S02]  /*0240*/  MUFU.SQRT R15, R16 ;  /* 0x00000010000f7308 */ /* 0x000e240000002000 */
[C---:B0-----:R-:W-:Y:S02]  /*0250*/  FSETP.GT.AND P0, PT, R15.reuse, 8.50705917302346158658e+37, PT ;  /* 0x7e8000000f00780b */ /* 0x041fe40003f04000 */
[----:B------:R-:W-:-:S11]  /*0260*/  FSETP.GEU.AND P1, PT, R15, 1.175494350822287508e-38, PT ;  /* 0x008000000f00780b */ /* 0x000fd60003f2e000 */
[----:B------:R-:W-:-:S04]  /*0270*/  @P0 FMUL R15, R15, 0.25 ;  /* 0x3e8000000f0f0820 */ /* 0x000fc80000400000 */
[----:B------:R-:W-:-:S06]  /*0280*/  @!P1 FMUL R15, R15, 16777216 ;  /* 0x4b8000000f0f9820 */ /* 0x000fcc0000400000 */
[----:B------:R-:W0:Y:S01]  /*0290*/  MUFU.RCP R15, R15 ;  /* 0x0000000f000f7308 */ /* 0x000e220000001000 */
[----:B------:R-:W-:Y:S01]  /*02a0*/  FSEL R6, R6, 1, P0 ;  /* 0x3f80000006067808 */ /* 0x000fe20000000000 */
[----:B-----5:R-:W-:-:S04]  /*02b0*/  FADD R7, R14, R7 ;  /* 0x000000070e077221 */ /* 0x020fc80000000000 */
[----:B------:R-:W-:Y:S01]  /*02c0*/  @!P1 FMUL R6, R6, 16777216 ;  /* 0x4b80000006069820 */ /* 0x000fe20000400000 */
[----:B---3--:R-:W-:-:S03]  /*02d0*/  FADD R8, -R8, R7 ;  /* 0x0000000708087221 */ /* 0x008fc60000000100 */
[----:B0-----:R-:W-:-:S04]  /*02e0*/  FMUL R9, R15, R6 ;  /* 0x000000060f097220 */ /* 0x001fc80000400000 */
[----:B------:R-:W-:-:S04]  /*02f0*/  FMUL R8, R8, R9 ;  /* 0x0000000908087220 */ /* 0x000fc80000400000 */
[----:B--2---:R-:W-:Y:S01]  /*0300*/  FFMA R13, R10, R8, R13 ;  /* 0x000000080a0d7223 */ /* 0x004fe2000000000d */
[----:B------:R-:W-:Y:S04]  /*0310*/  STG.E desc[UR4][R2.64], R7 ;  /* 0x0000000702007986 */ /* 0x000fe8000c101904 */
[----:B------:R-:W-:Y:S01]  /*0320*/  STG.E desc[UR4][R4.64], R13 ;  /* 0x0000000d04007986 */ /* 0x000fe2000c101904 */
[----:B------:R-:W-:Y:S05]  /*0330*/  EXIT ;  /* 0x000000000000794d */ /* 0x000fea0003800000 */
.L_x_0:
[----:B------:R-:W-:-:S00]  /*0340*/  BRA `(.L_x_0) ;  /* 0xfffffffc00fc7947 */ /* 0x000fc0000383ffff */
[----:B------:R-:W-:-:S00]  /*0350*/  NOP ;  /* 0x0000000000007918 */ /* 0x000fc00000000000 */
        /* <DEDUP_REMOVED lines=10> */
.L_x_1:


//--------------------- .nv.global.init           --------------------------
	.section	.nv.global.init,"aw",@progbits
.nv.global.init:
	.type		_$_str,@object
	.size		_$_str,(_$_str_$_2 - _$_str)
_$_str:
        /*0000*/ 	.byte	0x5f, 0x5f, 0x43, 0x55, 0x44, 0x41, 0x5f, 0x46, 0x54, 0x5a, 0x00
	.type		_$_str_$_2,@object
	.size		_$_str_$_2,(.L_1 - _$_str_$_2)
_$_str_$_2:
        /*000b*/ 	.byte	0x5f, 0x5f, 0x43, 0x55, 0x44, 0x41, 0x5f, 0x50, 0x52, 0x45, 0x43, 0x5f, 0x53, 0x51, 0x52, 0x54
        /*001b*/ 	.byte	0x00
.L_1:


//--------------------- .nv.constant0.triton_poi_fused__native_batch_norm_legit_no_training_convolution_0 --------------------------
	.section	.nv.constant0.triton_poi_fused__native_batch_norm_legit_no_training_convolution_0,"a",@progbits
	.sectionflags	@""
	.align	4
.nv.constant0.triton_poi_fused__native_batch_norm_legit_no_training_convolution_0:
	.zero		588
